	.headerflags	@"EF_CUDA_TEXMODE_UNIFIED EF_CUDA_64BIT_ADDRESS EF_CUDA_ACCELERATORS EF_CUDA_SM90 EF_CUDA_VIRTUAL_SM(EF_CUDA_SM90)"
	.elftype	@"ET_EXEC"


//--------------------- .nv.info                  --------------------------
	.section	.nv.info,"",@"SHT_CUDA_INFO"
	.align	4


	//----- nvinfo : EIATTR_REGCOUNT
	.align		4
        /*0000*/ 	.byte	0x04, 0x2f
        /*0002*/ 	.short	(.L_3 - .L_2)
	.align		4
.L_2:
        /*0004*/ 	.word	index@(triton_poi_fused__native_batch_norm_legit_no_training_relu_83)
        /*0008*/ 	.word	0x00000020


	//----- nvinfo : EIATTR_MIN_STACK_SIZE
	.align		4
.L_3:
        /*000c*/ 	.byte	0x04, 0x12
        /*000e*/ 	.short	(.L_5 - .L_4)
	.align		4
.L_4:
        /*0010*/ 	.word	index@(triton_poi_fused__native_batch_norm_legit_no_training_relu_83)
        /*0014*/ 	.word	0x00000000


	//----- nvinfo : EIATTR_FRAME_SIZE
	.align		4
.L_5:
        /*0018*/ 	.byte	0x04, 0x11
        /*001a*/ 	.short	(.L_7 - .L_6)
	.align		4
.L_6:
        /*001c*/ 	.word	index@(triton_poi_fused__native_batch_norm_legit_no_training_relu_83)
        /*0020*/ 	.word	0x00000000


	//----- nvinfo : EIATTR_MIN_STACK_SIZE
	.align		4
.L_7:
        /*0024*/ 	.byte	0x04, 0x12
        /*0026*/ 	.short	(.L_9 - .L_8)
	.align		4
.L_8:
        /*0028*/ 	.word	index@(triton_poi_fused__native_batch_norm_legit_no_training_relu_83)
        /*002c*/ 	.word	0x00000000
.L_9:


//--------------------- .nv.info.triton_poi_fused__native_batch_norm_legit_no_training_relu_83 --------------------------
	.section	.nv.info.triton_poi_fused__native_batch_norm_legit_no_training_relu_83,"",@"SHT_CUDA_INFO"
	.sectionflags	@""
	.align	4


	//----- nvinfo : EIATTR_CUDA_API_VERSION
	.align		4
        /*0000*/ 	.byte	0x04, 0x37
        /*0002*/ 	.short	(.L_11 - .L_10)
.L_10:
        /*0004*/ 	.word	0x0000007c


	//----- nvinfo : EIATTR_KPARAM_INFO
	.align		4
.L_11:
        /*0008*/ 	.byte	0x04, 0x17
        /*000a*/ 	.short	(.L_13 - .L_12)
.L_12:
        /*000c*/ 	.word	0x00000000
        /*0010*/ 	.short	0x0006
        /*0012*/ 	.short	0x0030
        /*0014*/ 	.byte	0x00, 0xf0, 0x11, 0x00


	//----- nvinfo : EIATTR_KPARAM_INFO
	.align		4
.L_13:
        /*0018*/ 	.byte	0x04, 0x17
        /*001a*/ 	.short	(.L_15 - .L_14)
.L_14:
        /*001c*/ 	.word	0x00000000
        /*0020*/ 	.short	0x0005
        /*0022*/ 	.short	0x0028
        /*0024*/ 	.byte	0x00, 0xf4, 0x21, 0x00


	//----- nvinfo : EIATTR_KPARAM_INFO
	.align		4
.L_15:
        /*0028*/ 	.byte	0x04, 0x17
        /*002a*/ 	.short	(.L_17 - .L_16)
.L_16:
        /*002c*/ 	.word	0x00000000
        /*0030*/ 	.short	0x0004
        /*0032*/ 	.short	0x0020
        /*0034*/ 	.byte	0x00, 0xf4, 0x21, 0x00


	//----- nvinfo : EIATTR_KPARAM_INFO
	.align		4
.L_17:
        /*0038*/ 	.byte	0x04, 0x17
        /*003a*/ 	.short	(.L_19 - .L_18)
.L_18:
        /*003c*/ 	.word	0x00000000
        /*0040*/ 	.short	0x0003
        /*0042*/ 	.short	0x0018
        /*0044*/ 	.byte	0x00, 0xf4, 0x21, 0x00


	//----- nvinfo : EIATTR_KPARAM_INFO
	.align		4
.L_19:
        /*0048*/ 	.byte	0x04, 0x17
        /*004a*/ 	.short	(.L_21 - .L_20)
.L_20:
        /*004c*/ 	.word	0x00000000
        /*0050*/ 	.short	0x0002
        /*0052*/ 	.short	0x0010
        /*0054*/ 	.byte	0x00, 0xf4, 0x21, 0x00


	//----- nvinfo : EIATTR_KPARAM_INFO
	.align		4
.L_21:
        /*0058*/ 	.byte	0x04, 0x17
        /*005a*/ 	.short	(.L_23 - .L_22)
.L_22:
        /*005c*/ 	.word	0x00000000
        /*0060*/ 	.short	0x0001
        /*0062*/ 	.short	0x0008
        /*0064*/ 	.byte	0x00, 0xf4, 0x21, 0x00


	//----- nvinfo : EIATTR_KPARAM_INFO
	.align		4
.L_23:
        /*0068*/ 	.byte	0x04, 0x17
        /*006a*/ 	.short	(.L_25 - .L_24)
.L_24:
        /*006c*/ 	.word	0x00000000
        /*0070*/ 	.short	0x0000
        /*0072*/ 	.short	0x0000
        /*0074*/ 	.byte	0x00, 0xf4, 0x21, 0x00


	//----- nvinfo : EIATTR_SPARSE_MMA_MASK
	.align		4
.L_25:
        /*0078*/ 	.byte	0x03, 0x50
        /*007a*/ 	.short	0x0000


	//----- nvinfo : EIATTR_MAXREG_COUNT
	.align		4
        /*007c*/ 	.byte	0x03, 0x1b
        /*007e*/ 	.short	0x00ff


	//----- nvinfo : EIATTR_EXIT_INSTR_OFFSETS
	.align		4
        /*0080*/ 	.byte	0x04, 0x1c
        /*0082*/ 	.short	(.L_27 - .L_26)


	//   ....[0]....
.L_26:
        /*0084*/ 	.word	0x000006e0


	//----- nvinfo : EIATTR_REQNTID
	.align		4
.L_27:
        /*0088*/ 	.byte	0x04, 0x10
        /*008a*/ 	.short	(.L_29 - .L_28)
.L_28:
        /*008c*/ 	.word	0x00000080
        /*0090*/ 	.word	0x00000001
        /*0094*/ 	.word	0x00000001


	//----- nvinfo : EIATTR_CBANK_PARAM_SIZE
	.align		4
.L_29:
        /*0098*/ 	.byte	0x03, 0x19
        /*009a*/ 	.short	0x0034


	//----- nvinfo : EIATTR_PARAM_CBANK
	.align		4
        /*009c*/ 	.byte	0x04, 0x0a
        /*009e*/ 	.short	(.L_31 - .L_30)
	.align		4
.L_30:
        /*00a0*/ 	.word	index@(.nv.constant0.triton_poi_fused__native_batch_norm_legit_no_training_relu_83)
        /*00a4*/ 	.short	0x0210
        /*00a6*/ 	.short	0x0034


	//----- nvinfo : EIATTR_SW_WAR
	.align		4
.L_31:
        /*00a8*/ 	.byte	0x04, 0x36
        /*00aa*/ 	.short	(.L_33 - .L_32)
.L_32:
        /*00ac*/ 	.word	0x00000008
.L_33:


//--------------------- .nv.callgraph             --------------------------
	.section	.nv.callgraph,"",@"SHT_CUDA_CALLGRAPH"
	.align	4
	.sectionentsize	8
	.align		4
        /*0000*/ 	.word	0x00000000
	.align		4
        /*0004*/ 	.word	0xffffffff
	.align		4
        /*0008*/ 	.word	0x00000000
	.align		4
        /*000c*/ 	.word	0xfffffffe
	.align		4
        /*0010*/ 	.word	0x00000000
	.align		4
        /*0014*/ 	.word	0xfffffffd
	.align		4
        /*0018*/ 	.word	0x00000000
	.align		4
        /*001c*/ 	.word	0xfffffffc


//--------------------- .nv.constant4             --------------------------
	.section	.nv.constant4,"a",@progbits
	.align	8
	.align		8
.nv.constant4:
        /*0000*/ 	.dword	_$_str
	.align		8
        /*0008*/ 	.dword	_$_str_$_2


//--------------------- .text.triton_poi_fused__native_batch_norm_legit_no_training_relu_83 --------------------------
	.section	.text.triton_poi_fused__native_batch_norm_legit_no_training_relu_83,"ax",@progbits
	.align	128
        .global         triton_poi_fused__native_batch_norm_legit_no_training_relu_83
        .type           triton_poi_fused__native_batch_norm_legit_no_training_relu_83,@function
        .size           triton_poi_fused__native_batch_norm_legit_no_training_relu_83,(.L_x_1 - triton_poi_fused__native_batch_norm_legit_no_training_relu_83)
        .other          triton_poi_fused__native_batch_norm_legit_no_training_relu_83,@"STO_CUDA_ENTRY STV_DEFAULT"
triton_poi_fused__native_batch_norm_legit_no_training_relu_83:
.text.triton_poi_fused__native_batch_norm_legit_no_training_relu_83:
[----:B------:R-:W-:Y:S01]  /*0000*/  LDC R1, c[0x0][0x28] ;  /* 0x00000a00ff017b82 */ /* 0x000fe20000000800 */
[----:B------:R-:W1:Y:S01]  /*0010*/  S2R R0, SR_TID.X ;  /* 0x0000000000007919 */ /* 0x000e620000002100 */
[----:B------:R-:W-:-:S06]  /*0020*/  ULDC.64 UR4, c[0x0][0x208] ;  /* 0x0000820000047ab9 */ /* 0x000fcc0000000a00 */
[----:B------:R-:W2:Y:S01]  /*0030*/  LDC.64 R16, c[0x0][0x218] ;  /* 0x00008600ff107b82 */ /* 0x000ea20000000a00 */
[----:B------:R-:W3:Y:S07]  /*0040*/  S2R R5, SR_CTAID.X ;  /* 0x0000000000057919 */ /* 0x000eee0000002500 */
[----:B------:R-:W4:Y:S08]  /*0050*/  LDC.64 R14, c[0x0][0x210] ;  /* 0x00008400ff0e7b82 */ /* 0x000f300000000a00 */
[----:B------:R-:W5:Y:S01]  /*0060*/  LDC.64 R12, c[0x0][0x230] ;  /* 0x00008c00ff0c7b82 */ /* 0x000f620000000a00 */
[----:B-1----:R-:W-:-:S02]  /*0070*/  SHF.L.U32 R0, R0, 0x2, RZ ;  /* 0x0000000200007819 */ /* 0x002fc400000006ff */
[----:B---3--:R-:W-:Y:S02]  /*0080*/  SHF.R.S32.HI R3, RZ, 0x15, R5 ;  /* 0x00000015ff037819 */ /* 0x008fe40000011405 */
[----:B------:R-:W-:Y:S02]  /*0090*/  LOP3.LUT R0, R0, 0x1fc, RZ, 0xc0, !PT ;  /* 0x000001fc00007812 */ /* 0x000fe400078ec0ff */
[----:B------:R-:W-:Y:S02]  /*00a0*/  SGXT R3, R3, 0x1 ;  /* 0x000000010303781a */ /* 0x000fe40000000200 */
[----:B------:R-:W-:-:S04]  /*00b0*/  LEA R18, R5, R0, 0xa ;  /* 0x0000000005127211 */ /* 0x000fc800078e50ff */
[----:B------:R-:W-:Y:S02]  /*00c0*/  LEA.HI R0, R3, R18, RZ, 0x4 ;  /* 0x0000001203007211 */ /* 0x000fe400078f20ff */
[----:B------:R-:W1:Y:S02]  /*00d0*/  LDC.64 R2, c[0x0][0x220] ;  /* 0x00008800ff027b82 */ /* 0x000e640000000a00 */
[----:B------:R-:W-:Y:S02]  /*00e0*/  SHF.R.S32.HI R23, RZ, 0x4, R0 ;  /* 0x00000004ff177819 */ /* 0x000fe40000011400 */
[----:B------:R-:W-:-:S03]  /*00f0*/  IADD3 R0, R0, 0x200, RZ ;  /* 0x0000020000007810 */ /* 0x000fc60007ffe0ff */
[----:B------:R-:W-:Y:S01]  /*0100*/  IMAD.HI R4, R23, 0x6bca1af3, RZ ;  /* 0x6bca1af317047827 */ /* 0x000fe200078e02ff */
[----:B------:R-:W-:-:S04]  /*0110*/  SHF.R.S32.HI R0, RZ, 0x4, R0 ;  /* 0x00000004ff007819 */ /* 0x000fc80000011400 */
[----:B------:R-:W-:Y:S01]  /*0120*/  SHF.R.U32.HI R5, RZ, 0x1f, R4 ;  /* 0x0000001fff057819 */ /* 0x000fe20000011604 */
[----:B------:R-:W-:-:S03]  /*0130*/  IMAD.HI R6, R0, 0x6bca1af3, RZ ;  /* 0x6bca1af300067827 */ /* 0x000fc600078e02ff */
[----:B------:R-:W-:Y:S02]  /*0140*/  LEA.HI.SX32 R4, R4, R5, 0x17 ;  /* 0x0000000504047211 */ /* 0x000fe400078fbaff */
[----:B------:R-:W-:-:S03]  /*0150*/  SHF.R.U32.HI R5, RZ, 0x1f, R6 ;  /* 0x0000001fff057819 */ /* 0x000fc60000011606 */
[----:B------:R-:W-:Y:S01]  /*0160*/  IMAD R23, R4, -0x4c0, R23 ;  /* 0xfffffb4004177824 */ /* 0x000fe200078e0217 */
[----:B------:R-:W-:-:S03]  /*0170*/  LEA.HI.SX32 R5, R6, R5, 0x17 ;  /* 0x0000000506057211 */ /* 0x000fc600078fbaff */
[----:B-1----:R-:W-:-:S04]  /*0180*/  IMAD.WIDE R8, R23, 0x4, R2 ;  /* 0x0000000417087825 */ /* 0x002fc800078e0202 */
[----:B------:R-:W-:Y:S01]  /*0190*/  IMAD R19, R5, -0x4c0, R0 ;  /* 0xfffffb4005137824 */ /* 0x000fe200078e0200 */
[----:B------:R-:W3:Y:S03]  /*01a0*/  LDG.E.EL R20, desc[UR4][R8.64] ;  /* 0x0000000408147981 */ /* 0x000ee6000c2e1900 */
[----:B------:R-:W-:Y:S02]  /*01b0*/  IMAD.WIDE R10, R19, 0x4, R2 ;  /* 0x00000004130a7825 */ /* 0x000fe400078e0202 */
[----:B------:R-:W1:Y:S03]  /*01c0*/  LDC.64 R2, c[0x0][0x228] ;  /* 0x00008a00ff027b82 */ /* 0x000e660000000a00 */
[----:B------:R-:W3:Y:S01]  /*01d0*/  LDG.E.EL R21, desc[UR4][R10.64] ;  /* 0x000000040a157981 */ /* 0x000ee2000c2e1900 */
[----:B--2---:R-:W-:-:S04]  /*01e0*/  IMAD.WIDE R26, R23, 0x4, R16 ;  /* 0x00000004171a7825 */ /* 0x004fc800078e0210 */
[----:B----4-:R-:W-:Y:S01]  /*01f0*/  IMAD.WIDE R14, R18, 0x4, R14 ;  /* 0x00000004120e7825 */ /* 0x010fe200078e020e */
[----:B------:R-:W2:Y:S04]  /*0200*/  LDG.E.EL R0, desc[UR4][R26.64] ;  /* 0x000000041a007981 */ /* 0x000ea8000c2e1900 */
[----:B------:R-:W2:Y:S01]  /*0210*/  LDG.E.128 R4, desc[UR4][R14.64] ;  /* 0x000000040e047981 */ /* 0x000ea2000c1e1d00 */
[----:B------:R-:W-:-:S03]  /*0220*/  IMAD.WIDE R16, R19, 0x4, R16 ;  /* 0x0000000413107825 */ /* 0x000fc600078e0210 */
[----:B------:R-:W4:Y:S04]  /*0230*/  LDG.E.128 R8, desc[UR4][R14.64+0x800] ;  /* 0x000800040e087981 */ /* 0x000f28000c1e1d00 */
[----:B------:R-:W4:Y:S01]  /*0240*/  LDG.E.EL R16, desc[UR4][R16.64] ;  /* 0x0000000410107981 */ /* 0x000f22000c2e1900 */
[----:B01----:R-:W-:-:S04]  /*0250*/  IMAD.WIDE R24, R23, 0x4, R2 ;  /* 0x0000000417187825 */ /* 0x003fc800078e0202 */
[----:B-----5:R-:W-:Y:S02]  /*0260*/  IMAD.WIDE R22, R23, 0x4, R12 ;  /* 0x0000000417167825 */ /* 0x020fe400078e020c */
[----:B------:R-:W5:Y:S04]  /*0270*/  LDG.E.EL R24, desc[UR4][R24.64] ;  /* 0x0000000418187981 */ /* 0x000f68000c2e1900 */
[----:B------:R-:W5:Y:S01]  /*0280*/  LDG.E.EL R23, desc[UR4][R22.64] ;  /* 0x0000000416177981 */ /* 0x000f62000c2e1900 */
[----:B------:R-:W-:-:S04]  /*0290*/  IMAD.WIDE R2, R19, 0x4, R2 ;  /* 0x0000000413027825 */ /* 0x000fc800078e0202 */
[----:B------:R-:W-:Y:S02]  /*02a0*/  IMAD.WIDE R28, R19, 0x4, R12 ;  /* 0x00000004131c7825 */ /* 0x000fe400078e020c */
[----:B------:R0:W4:Y:S04]  /*02b0*/  LDG.E.EL R12, desc[UR4][R2.64] ;  /* 0x00000004020c7981 */ /* 0x000128000c2e1900 */
[----:B------:R-:W4:Y:S01]  /*02c0*/  LDG.E.EL R13, desc[UR4][R28.64] ;  /* 0x000000041c0d7981 */ /* 0x000f22000c2e1900 */
[----:B0-----:R-:W-:Y:S01]  /*02d0*/  HFMA2.MMA R3, -RZ, RZ, 1.625, 0 ;  /* 0x3e800000ff037435 */ /* 0x001fe200000001ff */
[----:B---3--:R-:W-:-:S04]  /*02e0*/  FADD R20, R20, 9.9999997473787516356e-06 ;  /* 0x3727c5ac14147421 */ /* 0x008fc80000000000 */
[----:B------:R-:W0:Y:S01]  /*02f0*/  MUFU.SQRT R19, R20 ;  /* 0x0000001400137308 */ /* 0x000e220000002000 */
[----:B------:R-:W-:-:S07]  /*0300*/  FADD R21, R21, 9.9999997473787516356e-06 ;  /* 0x3727c5ac15157421 */ /* 0x000fce0000000000 */
[----:B------:R-:W1:Y:S01]  /*0310*/  MUFU.SQRT R25, R21 ;  /* 0x0000001500197308 */ /* 0x000e620000002000 */
[C---:B0-----:R-:W-:Y:S02]  /*0320*/  FSETP.GT.AND P0, PT, R19.reuse, 8.50705917302346158658e+37, PT ;  /* 0x7e8000001300780b */ /* 0x041fe40003f04000 */
[----:B------:R-:W-:Y:S02]  /*0330*/  FSETP.GEU.AND P2, PT, R19, 1.175494350822287508e-38, PT ;  /* 0x008000001300780b */ /* 0x000fe40003f4e000 */
[C---:B-1----:R-:W-:Y:S02]  /*0340*/  FSETP.GT.AND P1, PT, R25.reuse, 8.50705917302346158658e+37, PT ;  /* 0x7e8000001900780b */ /* 0x042fe40003f24000 */
[----:B------:R-:W-:-:S07]  /*0350*/  FSETP.GEU.AND P3, PT, R25, 1.175494350822287508e-38, PT ;  /* 0x008000001900780b */ /* 0x000fce0003f6e000 */
[----:B------:R-:W-:-:S04]  /*0360*/  @P0 FMUL R19, R19, 0.25 ;  /* 0x3e80000013130820 */ /* 0x000fc80000400000 */
[----:B------:R-:W-:Y:S01]  /*0370*/  @!P2 FMUL R19, R19, 16777216 ;  /* 0x4b8000001313a820 */ /* 0x000fe20000400000 */
[----:B------:R-:W-:-:S05]  /*0380*/  @P1 FMUL R25, R25, 0.25 ;  /* 0x3e80000019191820 */ /* 0x000fca0000400000 */
[----:B------:R-:W0:Y:S01]  /*0390*/  MUFU.RCP R19, R19 ;  /* 0x0000001300137308 */ /* 0x000e220000001000 */
[----:B------:R-:W-:Y:S01]  /*03a0*/  @!P3 FMUL R25, R25, 16777216 ;  /* 0x4b8000001919b820 */ /* 0x000fe20000400000 */
[----:B------:R-:W-:-:S06]  /*03b0*/  FSEL R2, R3, 1, P0 ;  /* 0x3f80000003027808 */ /* 0x000fcc0000000000 */
[----:B------:R-:W1:Y:S01]  /*03c0*/  MUFU.RCP R14, R25 ;  /* 0x00000019000e7308 */ /* 0x000e620000001000 */
[----:B------:R-:W-:Y:S01]  /*03d0*/  FSEL R3, R3, 1, P1 ;  /* 0x3f80000003037808 */ /* 0x000fe20000800000 */
[----:B------:R-:W-:Y:S01]  /*03e0*/  @!P2 FMUL R2, R2, 16777216 ;  /* 0x4b8000000202a820 */ /* 0x000fe20000400000 */
[----:B--2---:R-:W-:-:S03]  /*03f0*/  FADD R4, R4, -R0 ;  /* 0x8000000004047221 */ /* 0x004fc60000000000 */
[----:B------:R-:W-:Y:S01]  /*0400*/  @!P3 FMUL R3, R3, 16777216 ;  /* 0x4b8000000303b820 */ /* 0x000fe20000400000 */
[----:B0-----:R-:W-:Y:S01]  /*0410*/  FMUL R15, R19, R2 ;  /* 0x00000002130f7220 */ /* 0x001fe20000400000 */
[--C-:B------:R-:W-:Y:S01]  /*0420*/  FADD R20, R5, -R0.reuse ;  /* 0x8000000005147221 */ /* 0x100fe20000000000 */
[--C-:B------:R-:W-:Y:S01]  /*0430*/  FADD R6, R6, -R0.reuse ;  /* 0x8000000006067221 */ /* 0x100fe20000000000 */
[----:B------:R-:W-:Y:S01]  /*0440*/  FADD R0, R7, -R0 ;  /* 0x8000000007007221 */ /* 0x000fe20000000000 */
[C---:B------:R-:W-:Y:S01]  /*0450*/  FMUL R5, R15.reuse, R4 ;  /* 0x000000040f057220 */ /* 0x040fe20000400000 */
[C---:B------:R-:W-:Y:S01]  /*0460*/  FMUL R4, R15.reuse, R20 ;  /* 0x000000140f047220 */ /* 0x040fe20000400000 */
[----:B-1----:R-:W-:Y:S02]  /*0470*/  FMUL R14, R14, R3 ;  /* 0x000000030e0e7220 */ /* 0x002fe40000400000 */
[----:B------:R-:W0:Y:S01]  /*0480*/  LDC.64 R2, c[0x0][0x238] ;  /* 0x00008e00ff027b82 */ /* 0x000e220000000a00 */
[C---:B------:R-:W-:Y:S01]  /*0490*/  FMUL R20, R15.reuse, R6 ;  /* 0x000000060f147220 */ /* 0x040fe20000400000 */
[----:B------:R-:W-:Y:S01]  /*04a0*/  FMUL R6, R15, R0 ;  /* 0x000000000f067220 */ /* 0x000fe20000400000 */
[--C-:B----4-:R-:W-:Y:S01]  /*04b0*/  FADD R7, R8, -R16.reuse ;  /* 0x8000001008077221 */ /* 0x110fe20000000000 */
[--C-:B------:R-:W-:Y:S01]  /*04c0*/  FADD R9, R9, -R16.reuse ;  /* 0x8000001009097221 */ /* 0x100fe20000000000 */
[--C-:B------:R-:W-:Y:S01]  /*04d0*/  FADD R15, R10, -R16.reuse ;  /* 0x800000100a0f7221 */ /* 0x100fe20000000000 */
[C-C-:B-----5:R-:W-:Y:S01]  /*04e0*/  FFMA R0, R24.reuse, R5, R23.reuse ;  /* 0x0000000518007223 */ /* 0x160fe20000000017 */
[----:B------:R-:W-:Y:S01]  /*04f0*/  FADD R11, R11, -R16 ;  /* 0x800000100b0b7221 */ /* 0x000fe20000000000 */
[C-C-:B------:R-:W-:Y:S01]  /*0500*/  FFMA R4, R24.reuse, R4, R23.reuse ;  /* 0x0000000418047223 */ /* 0x140fe20000000017 */
[C-C-:B------:R-:W-:Y:S01]  /*0510*/  FFMA R5, R24.reuse, R20, R23.reuse ;  /* 0x0000001418057223 */ /* 0x140fe20000000017 */
[----:B------:R-:W-:Y:S01]  /*0520*/  FFMA R23, R24, R6, R23 ;  /* 0x0000000618177223 */ /* 0x000fe20000000017 */
[C---:B------:R-:W-:Y:S01]  /*0530*/  FMUL R7, R14.reuse, R7 ;  /* 0x000000070e077220 */ /* 0x040fe20000400000 */
[C---:B------:R-:W-:Y:S01]  /*0540*/  FMUL R8, R14.reuse, R9 ;  /* 0x000000090e087220 */ /* 0x040fe20000400000 */
[C---:B------:R-:W-:Y:S01]  /*0550*/  FMUL R6, R14.reuse, R15 ;  /* 0x0000000f0e067220 */ /* 0x040fe20000400000 */
[----:B------:R-:W-:Y:S01]  /*0560*/  FMUL R14, R14, R11 ;  /* 0x0000000b0e0e7220 */ /* 0x000fe20000400000 */
[C-C-:B------:R-:W-:Y:S01]  /*0570*/  FFMA R9, R12.reuse, R7, R13.reuse ;  /* 0x000000070c097223 */ /* 0x140fe2000000000d */
[C-C-:B------:R-:W-:Y:S01]  /*0580*/  FFMA R8, R12.reuse, R8, R13.reuse ;  /* 0x000000080c087223 */ /* 0x140fe2000000000d */
[C-C-:B------:R-:W-:Y:S01]  /*0590*/  FFMA R10, R12.reuse, R6, R13.reuse ;  /* 0x000000060c0a7223 */ /* 0x140fe2000000000d */
[----:B------:R-:W-:Y:S01]  /*05a0*/  FFMA R14, R12, R14, R13 ;  /* 0x0000000e0c0e7223 */ /* 0x000fe2000000000d */
[----:B------:R-:W-:-:S02]  /*05b0*/  FSETP.GEU.AND P6, PT, R23, RZ, PT ;  /* 0x000000ff1700720b */ /* 0x000fc40003fce000 */
[----:B------:R-:W-:Y:S02]  /*05c0*/  FSETP.GEU.AND P0, PT, R5, RZ, PT ;  /* 0x000000ff0500720b */ /* 0x000fe40003f0e000 */
[----:B------:R-:W-:Y:S02]  /*05d0*/  FSETP.GEU.AND P1, PT, R4, RZ, PT ;  /* 0x000000ff0400720b */ /* 0x000fe40003f2e000 */
[----:B------:R-:W-:Y:S02]  /*05e0*/  FSETP.GEU.AND P3, PT, R14, RZ, PT ;  /* 0x000000ff0e00720b */ /* 0x000fe40003f6e000 */
[----:B------:R-:W-:Y:S02]  /*05f0*/  SEL R7, R23, RZ, P6 ;  /* 0x000000ff17077207 */ /* 0x000fe40003000000 */
[----:B------:R-:W-:Y:S02]  /*0600*/  FSETP.GEU.AND P2, PT, R0, RZ, PT ;  /* 0x000000ff0000720b */ /* 0x000fe40003f4e000 */
[----:B------:R-:W-:-:S02]  /*0610*/  FSETP.GEU.AND P4, PT, R10, RZ, PT ;  /* 0x000000ff0a00720b */ /* 0x000fc40003f8e000 */
[----:B------:R-:W-:Y:S02]  /*0620*/  FSETP.GEU.AND P5, PT, R9, RZ, PT ;  /* 0x000000ff0900720b */ /* 0x000fe40003fae000 */
[----:B------:R-:W-:Y:S02]  /*0630*/  FSETP.GEU.AND P6, PT, R8, RZ, PT ;  /* 0x000000ff0800720b */ /* 0x000fe40003fce000 */
[----:B------:R-:W-:Y:S01]  /*0640*/  SEL R6, R5, RZ, P0 ;  /* 0x000000ff05067207 */ /* 0x000fe20000000000 */
[----:B0-----:R-:W-:Y:S01]  /*0650*/  IMAD.WIDE R2, R18, 0x4, R2 ;  /* 0x0000000412027825 */ /* 0x001fe200078e0202 */
[----:B------:R-:W-:Y:S02]  /*0660*/  SEL R5, R4, RZ, P1 ;  /* 0x000000ff04057207 */ /* 0x000fe40000800000 */
[----:B------:R-:W-:Y:S02]  /*0670*/  SEL R15, R14, RZ, P3 ;  /* 0x000000ff0e0f7207 */ /* 0x000fe40001800000 */
[----:B------:R-:W-:-:S02]  /*0680*/  SEL R4, R0, RZ, P2 ;  /* 0x000000ff00047207 */ /* 0x000fc40001000000 */
[----:B------:R-:W-:Y:S02]  /*0690*/  SEL R14, R10, RZ, P4 ;  /* 0x000000ff0a0e7207 */ /* 0x000fe40002000000 */
[----:B------:R-:W-:Y:S02]  /*06a0*/  SEL R12, R9, RZ, P5 ;  /* 0x000000ff090c7207 */ /* 0x000fe40002800000 */
[----:B------:R-:W-:Y:S01]  /*06b0*/  SEL R13, R8, RZ, P6 ;  /* 0x000000ff080d7207 */ /* 0x000fe20003000000 */
[----:B------:R-:W-:Y:S04]  /*06c0*/  STG.E.128 desc[UR4][R2.64], R4 ;  /* 0x0000000402007986 */ /* 0x000fe8000c101d04 */
[----:B------:R-:W-:Y:S01]  /*06d0*/  STG.E.128 desc[UR4][R2.64+0x800], R12 ;  /* 0x0008000c02007986 */ /* 0x000fe2000c101d04 */
[----:B------:R-:W-:Y:S05]  /*06e0*/  EXIT ;  /* 0x000000000000794d */ /* 0x000fea0003800000 */
.L_x_0:
[----:B------:R-:W-:-:S00]  /*06f0*/  BRA `(.L_x_0) ;  /* 0xfffffffc00fc7947 */ /* 0x000fc0000383ffff */
[----:B------:R-:W-:-:S00]  /*0700*/  NOP ;  /* 0x0000000000007918 */ /* 0x000fc00000000000 */
[----:B------:R-:W-:-:S00]  /*0710*/  NOP ;  /* 0x0000000000007918 */ /* 0x000fc00000000000 */
[----:B------:R-:W-:-:S00]  /*0720*/  NOP ;  /* 0x0000000000007918 */ /* 0x000fc00000000000 */
[----:B------:R-:W-:-:S00]  /*0730*/  NOP ;  /* 0x0000000000007918 */ /* 0x000fc00000000000 */
[----:B------:R-:W-:-:S00]  /*0740*/  NOP ;  /* 0x0000000000007918 */ /* 0x000fc00000000000 */
[----:B------:R-:W-:-:S00]  /*0750*/  NOP ;  /* 0x0000000000007918 */ /* 0x000fc00000000000 */
[----:B------:R-:W-:-:S00]  /*0760*/  NOP ;  /* 0x0000000000007918 */ /* 0x000fc00000000000 */
[----:B------:R-:W-:-:S00]  /*0770*/  NOP ;  /* 0x0000000000007918 */ /* 0x000fc00000000000 */
.L_x_1:


//--------------------- .nv.global.init           --------------------------
	.section	.nv.global.init,"aw",@progbits
.nv.global.init:
	.type		_$_str,@object
	.size		_$_str,(_$_str_$_2 - _$_str)
_$_str:
        /*0000*/ 	.byte	0x5f, 0x5f, 0x43, 0x55, 0x44, 0x41, 0x5f, 0x46, 0x54, 0x5a, 0x00
	.type		_$_str_$_2,@object
	.size		_$_str_$_2,(.L_1 - _$_str_$_2)
_$_str_$_2:
        /*000b*/ 	.byte	0x5f, 0x5f, 0x43, 0x55, 0x44, 0x41, 0x5f, 0x50, 0x52, 0x45, 0x43, 0x5f, 0x53, 0x51, 0x52, 0x54
        /*001b*/ 	.byte	0x00
.L_1:


//--------------------- .nv.constant0.triton_poi_fused__native_batch_norm_legit_no_training_relu_83 --------------------------
	.section	.nv.constant0.triton_poi_fused__native_batch_norm_legit_no_training_relu_83,"a",@progbits
	.sectionflags	@""
	.align	4
.nv.constant0.triton_poi_fused__native_batch_norm_legit_no_training_relu_83:
	.zero		580
